//
// Generated by NVIDIA NVVM Compiler
//
// Compiler Build ID: CL-36424714
// Cuda compilation tools, release 13.0, V13.0.88
// Based on NVVM 20.0.0
//

.version 9.0
.target sm_100
.address_size 64

	// .globl	_Z18bankConflictKernelPfS_
// _ZZ18bankConflictKernelPfS_E10sharedData has been demoted
// _ZZ15optimizedKernelPfS_E10sharedData has been demoted

.visible .entry _Z18bankConflictKernelPfS_(
	.param .u64 .ptr .align 1 _Z18bankConflictKernelPfS__param_0,
	.param .u64 .ptr .align 1 _Z18bankConflictKernelPfS__param_1
)
{
	.reg .b32 	%r<11>;
	.reg .b32 	%f<3>;
	.reg .b64 	%rd<8>;
	// demoted variable
	.shared .align 4 .b8 _ZZ18bankConflictKernelPfS_E10sharedData[4096];
	ld.param.u64 	%rd1, [_Z18bankConflictKernelPfS__param_0];
	ld.param.u64 	%rd2, [_Z18bankConflictKernelPfS__param_1];
	cvta.to.global.u64 	%rd3, %rd2;
	cvta.to.global.u64 	%rd4, %rd1;
	mov.u32 	%r1, %tid.x;
	mov.u32 	%r2, %tid.y;
	shl.b32 	%r3, %r2, 5;
	add.s32 	%r4, %r3, %r1;
	mul.wide.u32 	%rd5, %r4, 4;
	add.s64 	%rd6, %rd4, %rd5;
	ld.global.f32 	%f1, [%rd6];
	shl.b32 	%r5, %r2, 7;
	mov.u32 	%r6, _ZZ18bankConflictKernelPfS_E10sharedData;
	add.s32 	%r7, %r6, %r5;
	shl.b32 	%r8, %r1, 4;
	and.b32  	%r9, %r8, 112;
	add.s32 	%r10, %r7, %r9;
	st.shared.f32 	[%r10], %f1;
	bar.sync 	0;
	ld.shared.f32 	%f2, [%r10];
	add.s64 	%rd7, %rd3, %rd5;
	st.global.f32 	[%rd7], %f2;
	ret;

}
	// .globl	_Z15optimizedKernelPfS_
.visible .entry _Z15optimizedKernelPfS_(
	.param .u64 .ptr .align 1 _Z15optimizedKernelPfS__param_0,
	.param .u64 .ptr .align 1 _Z15optimizedKernelPfS__param_1
)
{
	.reg .b32 	%r<10>;
	.reg .b32 	%f<3>;
	.reg .b64 	%rd<8>;
	// demoted variable
	.shared .align 4 .b8 _ZZ15optimizedKernelPfS_E10sharedData[4096];
	ld.param.u64 	%rd1, [_Z15optimizedKernelPfS__param_0];
	ld.param.u64 	%rd2, [_Z15optimizedKernelPfS__param_1];
	cvta.to.global.u64 	%rd3, %rd2;
	cvta.to.global.u64 	%rd4, %rd1;
	mov.u32 	%r1, %tid.x;
	mov.u32 	%r2, %tid.y;
	shl.b32 	%r3, %r2, 5;
	add.s32 	%r4, %r3, %r1;
	mul.wide.u32 	%rd5, %r4, 4;
	add.s64 	%rd6, %rd4, %rd5;
	ld.global.f32 	%f1, [%rd6];
	shl.b32 	%r5, %r2, 7;
	mov.u32 	%r6, _ZZ15optimizedKernelPfS_E10sharedData;
	add.s32 	%r7, %r6, %r5;
	shl.b32 	%r8, %r1, 2;
	add.s32 	%r9, %r7, %r8;
	st.shared.f32 	[%r9], %f1;
	bar.sync 	0;
	ld.shared.f32 	%f2, [%r9];
	add.s64 	%rd7, %rd3, %rd5;
	st.global.f32 	[%rd7], %f2;
	ret;

}


// ===== COMPILED SASS (sm_100) =====

	.target	sm_100

	.elftype	@"ET_EXEC"


//--------------------- .note.nv.tkinfo           --------------------------
	.section	.note.nv.tkinfo,"",@"SHT_NOTE"
	.sectionflags	@"SHF_NOTE_NV_TKINFO"
	.tkinfo
        /*0018*/ 	.word	0x00000002
        /*0030*/ 	.string	""
        /*0030*/ 	.string	"ptxas"
        /*0030*/ 	.string	"Cuda compilation tools, release 13.0, V13.0.88"
        /*0030*/ 	.string	"Build cuda_13.0.r13.0/compiler.36424714_0"
        /*0030*/ 	.string	"-arch sm_100 -m 64 "



//--------------------- .note.nv.cuinfo           --------------------------
	.section	.note.nv.cuinfo,"",@"SHT_NOTE"
	.sectionflags	@"SHF_NOTE_NV_CUINFO"
        /*0018*/ 	.short	0x0002
        /*001a*/ 	.short	0x0064
        /*001c*/ 	.short	0x0082
	.zero		2


//--------------------- .nv.info                  --------------------------
	.section	.nv.info,"",@"SHT_CUDA_INFO"
	.align	4


	//----- nvinfo : EIATTR_REGCOUNT
	.align		4
        /*0000*/ 	.byte	0x04, 0x2f
        /*0002*/ 	.short	(.L_1 - .L_0)
	.align		4
.L_0:
        /*0004*/ 	.word	index@(_Z18bankConflictKernelPfS_)
        /*0008*/ 	.word	0x0000000c


	//----- nvinfo : EIATTR_FRAME_SIZE
	.align		4
.L_1:
        /*000c*/ 	.byte	0x04, 0x11
        /*000e*/ 	.short	(.L_3 - .L_2)
	.align		4
.L_2:
        /*0010*/ 	.word	index@(_Z18bankConflictKernelPfS_)
        /*0014*/ 	.word	0x00000000


	//----- nvinfo : EIATTR_REGCOUNT
	.align		4
.L_3:
        /*0018*/ 	.byte	0x04, 0x2f
        /*001a*/ 	.short	(.L_5 - .L_4)
	.align		4
.L_4:
        /*001c*/ 	.word	index@(_Z15optimizedKernelPfS_)
        /*0020*/ 	.word	0x0000000e


	//----- nvinfo : EIATTR_FRAME_SIZE
	.align		4
.L_5:
        /*0024*/ 	.byte	0x04, 0x11
        /*0026*/ 	.short	(.L_7 - .L_6)
	.align		4
.L_6:
        /*0028*/ 	.word	index@(_Z15optimizedKernelPfS_)
        /*002c*/ 	.word	0x00000000


	//----- nvinfo : EIATTR_MIN_STACK_SIZE
	.align		4
.L_7:
        /*0030*/ 	.byte	0x04, 0x12
        /*0032*/ 	.short	(.L_9 - .L_8)
	.align		4
.L_8:
        /*0034*/ 	.word	index@(_Z15optimizedKernelPfS_)
        /*0038*/ 	.word	0x00000000


	//----- nvinfo : EIATTR_MIN_STACK_SIZE
	.align		4
.L_9:
        /*003c*/ 	.byte	0x04, 0x12
        /*003e*/ 	.short	(.L_11 - .L_10)
	.align		4
.L_10:
        /*0040*/ 	.word	index@(_Z18bankConflictKernelPfS_)
        /*0044*/ 	.word	0x00000000
.L_11:


//--------------------- .nv.compat                --------------------------
	.section	.nv.compat,"",@"SHT_CUDA_COMPAT_INFO"
	.align	4
        /*0000*/ 	.byte	0x02, 0x09, 0x00, 0x00, 0x02, 0x02, 0x01, 0x00, 0x02, 0x05, 0x05, 0x00, 0x03, 0x07, 0x01, 0x01
        /*0010*/ 	.byte	0x02, 0x03, 0x00, 0x00, 0x02, 0x06, 0x01, 0x00, 0x04, 0x0b, 0x08, 0x00, 0x09, 0x00, 0x00, 0x00
        /*0020*/ 	.byte	0x00, 0x00, 0x00, 0x00


//--------------------- .nv.info._Z15optimizedKernelPfS_ --------------------------
	.section	.nv.info._Z15optimizedKernelPfS_,"",@"SHT_CUDA_INFO"
	.sectionflags	@""
	.align	4


	//----- nvinfo : EIATTR_CUDA_API_VERSION
	.align		4
        /*0000*/ 	.byte	0x04, 0x37
        /*0002*/ 	.short	(.L_13 - .L_12)
.L_12:
        /*0004*/ 	.word	0x00000082


	//----- nvinfo : EIATTR_KPARAM_INFO
	.align		4
.L_13:
        /*0008*/ 	.byte	0x04, 0x17
        /*000a*/ 	.short	(.L_15 - .L_14)
.L_14:
        /*000c*/ 	.word	0x00000000
        /*0010*/ 	.short	0x0001
        /*0012*/ 	.short	0x0008
        /*0014*/ 	.byte	0x00, 0xf5, 0x21, 0x00


	//----- nvinfo : EIATTR_KPARAM_INFO
	.align		4
.L_15:
        /*0018*/ 	.byte	0x04, 0x17
        /*001a*/ 	.short	(.L_17 - .L_16)
.L_16:
        /*001c*/ 	.word	0x00000000
        /*0020*/ 	.short	0x0000
        /*0022*/ 	.short	0x0000
        /*0024*/ 	.byte	0x00, 0xf5, 0x21, 0x00


	//----- nvinfo : EIATTR_SPARSE_MMA_MASK
	.align		4
.L_17:
        /*0028*/ 	.byte	0x03, 0x50
        /*002a*/ 	.short	0x0000


	//----- nvinfo : EIATTR_MAXREG_COUNT
	.align		4
        /*002c*/ 	.byte	0x03, 0x1b
        /*002e*/ 	.short	0x00ff


	//----- nvinfo : EIATTR_NUM_BARRIERS
	.align		4
        /*0030*/ 	.byte	0x02, 0x4c
        /*0032*/ 	.byte	0x01
	.zero		1


	//----- nvinfo : EIATTR_MERCURY_ISA_VERSION
	.align		4
        /*0034*/ 	.byte	0x03, 0x5f
        /*0036*/ 	.short	0x0101


	//----- nvinfo : EIATTR_VRC_CTA_INIT_COUNT
	.align		4
        /*0038*/ 	.byte	0x02, 0x4a
	.zero		1
	.zero		1


	//----- nvinfo : EIATTR_EXIT_INSTR_OFFSETS
	.align		4
        /*003c*/ 	.byte	0x04, 0x1c
        /*003e*/ 	.short	(.L_19 - .L_18)


	//   ....[0]....
.L_18:
        /*0040*/ 	.word	0x00000130


	//----- nvinfo : EIATTR_CBANK_PARAM_SIZE
	.align		4
.L_19:
        /*0044*/ 	.byte	0x03, 0x19
        /*0046*/ 	.short	0x0010


	//----- nvinfo : EIATTR_PARAM_CBANK
	.align		4
        /*0048*/ 	.byte	0x04, 0x0a
        /*004a*/ 	.short	(.L_21 - .L_20)
	.align		4
.L_20:
        /*004c*/ 	.word	index@(.nv.constant0._Z15optimizedKernelPfS_)
        /*0050*/ 	.short	0x0380
        /*0052*/ 	.short	0x0010


	//----- nvinfo : EIATTR_SW_WAR
	.align		4
.L_21:
        /*0054*/ 	.byte	0x04, 0x36
        /*0056*/ 	.short	(.L_23 - .L_22)
.L_22:
        /*0058*/ 	.word	0x00000008
.L_23:


//--------------------- .nv.info._Z18bankConflictKernelPfS_ --------------------------
	.section	.nv.info._Z18bankConflictKernelPfS_,"",@"SHT_CUDA_INFO"
	.sectionflags	@""
	.align	4


	//----- nvinfo : EIATTR_CUDA_API_VERSION
	.align		4
        /*0000*/ 	.byte	0x04, 0x37
        /*0002*/ 	.short	(.L_25 - .L_24)
.L_24:
        /*0004*/ 	.word	0x00000082


	//----- nvinfo : EIATTR_KPARAM_INFO
	.align		4
.L_25:
        /*0008*/ 	.byte	0x04, 0x17
        /*000a*/ 	.short	(.L_27 - .L_26)
.L_26:
        /*000c*/ 	.word	0x00000000
        /*0010*/ 	.short	0x0001
        /*0012*/ 	.short	0x0008
        /*0014*/ 	.byte	0x00, 0xf5, 0x21, 0x00


	//----- nvinfo : EIATTR_KPARAM_INFO
	.align		4
.L_27:
        /*0018*/ 	.byte	0x04, 0x17
        /*001a*/ 	.short	(.L_29 - .L_28)
.L_28:
        /*001c*/ 	.word	0x00000000
        /*0020*/ 	.short	0x0000
        /*0022*/ 	.short	0x0000
        /*0024*/ 	.byte	0x00, 0xf5, 0x21, 0x00


	//----- nvinfo : EIATTR_SPARSE_MMA_MASK
	.align		4
.L_29:
        /*0028*/ 	.byte	0x03, 0x50
        /*002a*/ 	.short	0x0000


	//----- nvinfo : EIATTR_MAXREG_COUNT
	.align		4
        /*002c*/ 	.byte	0x03, 0x1b
        /*002e*/ 	.short	0x00ff


	//----- nvinfo : EIATTR_NUM_BARRIERS
	.align		4
        /*0030*/ 	.byte	0x02, 0x4c
        /*0032*/ 	.byte	0x01
	.zero		1


	//----- nvinfo : EIATTR_MERCURY_ISA_VERSION
	.align		4
        /*0034*/ 	.byte	0x03, 0x5f
        /*0036*/ 	.short	0x0101


	//----- nvinfo : EIATTR_VRC_CTA_INIT_COUNT
	.align		4
        /*0038*/ 	.byte	0x02, 0x4a
	.zero		1
	.zero		1


	//----- nvinfo : EIATTR_EXIT_INSTR_OFFSETS
	.align		4
        /*003c*/ 	.byte	0x04, 0x1c
        /*003e*/ 	.short	(.L_31 - .L_30)


	//   ....[0]....
.L_30:
        /*0040*/ 	.word	0x00000150


	//----- nvinfo : EIATTR_CBANK_PARAM_SIZE
	.align		4
.L_31:
        /*0044*/ 	.byte	0x03, 0x19
        /*0046*/ 	.short	0x0010


	//----- nvinfo : EIATTR_PARAM_CBANK
	.align		4
        /*0048*/ 	.byte	0x04, 0x0a
        /*004a*/ 	.short	(.L_33 - .L_32)
	.align		4
.L_32:
        /*004c*/ 	.word	index@(.nv.constant0._Z18bankConflictKernelPfS_)
        /*0050*/ 	.short	0x0380
        /*0052*/ 	.short	0x0010


	//----- nvinfo : EIATTR_SW_WAR
	.align		4
.L_33:
        /*0054*/ 	.byte	0x04, 0x36
        /*0056*/ 	.short	(.L_35 - .L_34)
.L_34:
        /*0058*/ 	.word	0x00000008
.L_35:


//--------------------- .nv.callgraph             --------------------------
	.section	.nv.callgraph,"",@"SHT_CUDA_CALLGRAPH"
	.align	4
	.sectionentsize	8
	.align		4
        /*0000*/ 	.word	0x00000000
	.align		4
        /*0004*/ 	.word	0xffffffff
	.align		4
        /*0008*/ 	.word	0x00000000
	.align		4
        /*000c*/ 	.word	0xfffffffe
	.align		4
        /*0010*/ 	.word	0x00000000
	.align		4
        /*0014*/ 	.word	0xfffffffd
	.align		4
        /*0018*/ 	.word	0x00000000
	.align		4
        /*001c*/ 	.word	0xfffffffc


//--------------------- .text._Z15optimizedKernelPfS_ --------------------------
	.section	.text._Z15optimizedKernelPfS_,"ax",@progbits
	.align	128
        .global         _Z15optimizedKernelPfS_
        .type           _Z15optimizedKernelPfS_,@function
        .size           _Z15optimizedKernelPfS_,(.L_x_2 - _Z15optimizedKernelPfS_)
        .other          _Z15optimizedKernelPfS_,@"STO_CUDA_ENTRY STV_DEFAULT"
_Z15optimizedKernelPfS_:
.text._Z15optimizedKernelPfS_:
[----:B------:R-:W-:Y:S01]  /*0000*/  LDC R1, c[0x0][0x37c] ;  /* 0x0000df00ff017b82 */ /* 0x000fe20000000800 */
[----:B------:R-:W0:Y:S07]  /*0010*/  S2R R9, SR_TID.X ;  /* 0x0000000000097919 */ /* 0x000e2e0000002100 */
[----:B------:R-:W1:Y:S01]  /*0020*/  LDC.64 R2, c[0x0][0x380] ;  /* 0x0000e000ff027b82 */ /* 0x000e620000000a00 */
[----:B------:R-:W2:Y:S01]  /*0030*/  LDCU.64 UR6, c[0x0][0x358] ;  /* 0x00006b00ff0677ac */ /* 0x000ea20008000a00 */
[----:B------:R-:W0:Y:S06]  /*0040*/  S2R R0, SR_TID.Y ;  /* 0x0000000000007919 */ /* 0x000e2c0000002200 */
[----:B------:R-:W3:Y:S01]  /*0050*/  S2UR UR5, SR_CgaCtaId ;  /* 0x00000000000579c3 */ /* 0x000ee20000008800 */
[----:B------:R-:W-:-:S07]  /*0060*/  UMOV UR4, 0x400 ;  /* 0x0000040000047882 */ /* 0x000fce0000000000 */
[----:B------:R-:W4:Y:S01]  /*0070*/  LDC.64 R4, c[0x0][0x388] ;  /* 0x0000e200ff047b82 */ /* 0x000f220000000a00 */
[----:B0-----:R-:W-:-:S05]  /*0080*/  LEA R7, R0, R9, 0x5 ;  /* 0x0000000900077211 */ /* 0x001fca00078e28ff */
[----:B-1----:R-:W-:-:S06]  /*0090*/  IMAD.WIDE.U32 R2, R7, 0x4, R2 ;  /* 0x0000000407027825 */ /* 0x002fcc00078e0002 */
[----:B--2---:R-:W2:Y:S01]  /*00a0*/  LDG.E R2, desc[UR6][R2.64] ;  /* 0x0000000602027981 */ /* 0x004ea2000c1e1900 */
[----:B---3--:R-:W-:Y:S01]  /*00b0*/  ULEA UR4, UR5, UR4, 0x18 ;  /* 0x0000000405047291 */ /* 0x008fe2000f8ec0ff */
[----:B----4-:R-:W-:-:S05]  /*00c0*/  IMAD.WIDE.U32 R4, R7, 0x4, R4 ;  /* 0x0000000407047825 */ /* 0x010fca00078e0004 */
[----:B------:R-:W-:-:S04]  /*00d0*/  LEA R0, R0, UR4, 0x7 ;  /* 0x0000000400007c11 */ /* 0x000fc8000f8e38ff */
[----:B------:R-:W-:-:S05]  /*00e0*/  LEA R9, R9, R0, 0x2 ;  /* 0x0000000009097211 */ /* 0x000fca00078e10ff */
[----:B--2---:R-:W-:Y:S01]  /*00f0*/  STS [R9], R2 ;  /* 0x0000000209007388 */ /* 0x004fe20000000800 */
[----:B------:R-:W-:Y:S06]  /*0100*/  BAR.SYNC.DEFER_BLOCKING 0x0 ;  /* 0x0000000000007b1d */ /* 0x000fec0000010000 */
[----:B------:R-:W0:Y:S04]  /*0110*/  LDS R11, [R9] ;  /* 0x00000000090b7984 */ /* 0x000e280000000800 */
[----:B0-----:R-:W-:Y:S01]  /*0120*/  STG.E desc[UR6][R4.64], R11 ;  /* 0x0000000b04007986 */ /* 0x001fe2000c101906 */
[----:B------:R-:W-:Y:S05]  /*0130*/  EXIT ;  /* 0x000000000000794d */ /* 0x000fea0003800000 */
.L_x_0:
[----:B------:R-:W-:-:S00]  /*0140*/  BRA `(.L_x_0) ;  /* 0xfffffffc00fc7947 */ /* 0x000fc0000383ffff */
[----:B------:R-:W-:-:S00]  /*0150*/  NOP ;  /* 0x0000000000007918 */ /* 0x000fc00000000000 */
        /* <DEDUP_REMOVED lines=10> */
.L_x_2:


//--------------------- .text._Z18bankConflictKernelPfS_ --------------------------
	.section	.text._Z18bankConflictKernelPfS_,"ax",@progbits
	.align	128
        .global         _Z18bankConflictKernelPfS_
        .type           _Z18bankConflictKernelPfS_,@function
        .size           _Z18bankConflictKernelPfS_,(.L_x_3 - _Z18bankConflictKernelPfS_)
        .other          _Z18bankConflictKernelPfS_,@"STO_CUDA_ENTRY STV_DEFAULT"
_Z18bankConflictKernelPfS_:
.text._Z18bankConflictKernelPfS_:
[----:B------:R-:W-:Y:S01]  /*0000*/  LDC R1, c[0x0][0x37c] ;  /* 0x0000df00ff017b82 */ /* 0x000fe20000000800 */
[----:B------:R-:W0:Y:S07]  /*0010*/  S2R R6, SR_TID.X ;  /* 0x0000000000067919 */ /* 0x000e2e0000002100 */
[----:B------:R-:W1:Y:S01]  /*0020*/  LDC.64 R2, c[0x0][0x380] ;  /* 0x0000e000ff027b82 */ /* 0x000e620000000a00 */
[----:B------:R-:W2:Y:S01]  /*0030*/  LDCU.64 UR6, c[0x0][0x358] ;  /* 0x00006b00ff0677ac */ /* 0x000ea20008000a00 */
[----:B------:R-:W0:Y:S02]  /*0040*/  S2R R7, SR_TID.Y ;  /* 0x0000000000077919 */ /* 0x000e240000002200 */
[----:B0-----:R-:W-:-:S05]  /*0050*/  LEA R5, R7, R6, 0x5 ;  /* 0x0000000607057211 */ /* 0x001fca00078e28ff */
[----:B-1----:R-:W-:-:S05]  /*0060*/  IMAD.WIDE.U32 R2, R5, 0x4, R2 ;  /* 0x0000000405027825 */ /* 0x002fca00078e0002 */
[----:B--2---:R0:W2:Y:S01]  /*0070*/  LDG.E R0, desc[UR6][R2.64] ;  /* 0x0000000602007981 */ /* 0x0040a2000c1e1900 */
[----:B------:R-:W1:Y:S01]  /*0080*/  S2UR UR5, SR_CgaCtaId ;  /* 0x00000000000579c3 */ /* 0x000e620000008800 */
[----:B------:R-:W-:Y:S01]  /*0090*/  UMOV UR4, 0x400 ;  /* 0x0000040000047882 */ /* 0x000fe20000000000 */
[----:B------:R-:W-:-:S06]  /*00a0*/  SHF.L.U32 R6, R6, 0x4, RZ ;  /* 0x0000000406067819 */ /* 0x000fcc00000006ff */
[----:B0-----:R-:W0:Y:S01]  /*00b0*/  LDC.64 R2, c[0x0][0x388] ;  /* 0x0000e200ff027b82 */ /* 0x001e220000000a00 */
[----:B-1----:R-:W-:-:S06]  /*00c0*/  ULEA UR4, UR5, UR4, 0x18 ;  /* 0x0000000405047291 */ /* 0x002fcc000f8ec0ff */
[----:B------:R-:W-:Y:S02]  /*00d0*/  LEA R4, R7, UR4, 0x7 ;  /* 0x0000000407047c11 */ /* 0x000fe4000f8e38ff */
[----:B------:R-:W-:Y:S01]  /*00e0*/  LOP3.LUT R7, R6, 0x70, RZ, 0xc0, !PT ;  /* 0x0000007006077812 */ /* 0x000fe200078ec0ff */
[----:B0-----:R-:W-:-:S03]  /*00f0*/  IMAD.WIDE.U32 R2, R5, 0x4, R2 ;  /* 0x0000000405027825 */ /* 0x001fc600078e0002 */
[----:B------:R-:W-:-:S05]  /*0100*/  IADD3 R7, PT, PT, R4, R7, RZ ;  /* 0x0000000704077210 */ /* 0x000fca0007ffe0ff */
[----:B--2---:R-:W-:Y:S01]  /*0110*/  STS [R7], R0 ;  /* 0x0000000007007388 */ /* 0x004fe20000000800 */
[----:B------:R-:W-:Y:S06]  /*0120*/  BAR.SYNC.DEFER_BLOCKING 0x0 ;  /* 0x0000000000007b1d */ /* 0x000fec0000010000 */
[----:B------:R-:W0:Y:S04]  /*0130*/  LDS R9, [R7] ;  /* 0x0000000007097984 */ /* 0x000e280000000800 */
[----:B0-----:R-:W-:Y:S01]  /*0140*/  STG.E desc[UR6][R2.64], R9 ;  /* 0x0000000902007986 */ /* 0x001fe2000c101906 */
[----:B------:R-:W-:Y:S05]  /*0150*/  EXIT ;  /* 0x000000000000794d */ /* 0x000fea0003800000 */
.L_x_1:
        /* <DEDUP_REMOVED lines=10> */
.L_x_3:


//--------------------- .nv.shared._Z15optimizedKernelPfS_ --------------------------
	.section	.nv.shared._Z15optimizedKernelPfS_,"aw",@nobits
	.sectionflags	@""
	.align	4
.nv.shared._Z15optimizedKernelPfS_:
	.zero		5120


//--------------------- .nv.shared.reserved.0     --------------------------
	.section	.nv.shared.reserved.0,"aw",@nobits
	.weak		__nv_reservedSMEM_offset_0_alias
	.size		__nv_reservedSMEM_offset_0_alias, 0, 64
	.other		__nv_reservedSMEM_offset_0_alias,@"STO_CUDA_RESERVED_SHARED STV_DEFAULT"
__nv_reservedSMEM_offset_0_alias:
	.zero		0
	.zero		64


//--------------------- .nv.shared._Z18bankConflictKernelPfS_ --------------------------
	.section	.nv.shared._Z18bankConflictKernelPfS_,"aw",@nobits
	.sectionflags	@""
	.align	4
.nv.shared._Z18bankConflictKernelPfS_:
	.zero		5120


//--------------------- .nv.constant0._Z15optimizedKernelPfS_ --------------------------
	.section	.nv.constant0._Z15optimizedKernelPfS_,"a",@progbits
	.sectionflags	@""
	.align	4
.nv.constant0._Z15optimizedKernelPfS_:
	.zero		912


//--------------------- .nv.constant0._Z18bankConflictKernelPfS_ --------------------------
	.section	.nv.constant0._Z18bankConflictKernelPfS_,"a",@progbits
	.sectionflags	@""
	.align	4
.nv.constant0._Z18bankConflictKernelPfS_:
	.zero		912


//--------------------- SYMBOLS --------------------------

	.type		.nv.reservedSmem.offset0,@object
	.size		.nv.reservedSmem.offset0,0x4
	.type		.nv.reservedSmem.cap,@object
	.size		.nv.reservedSmem.cap,0x4
